	.headerflags	@"EF_CUDA_TEXMODE_UNIFIED EF_CUDA_64BIT_ADDRESS EF_CUDA_ACCELERATORS EF_CUDA_SM90 EF_CUDA_VIRTUAL_SM(EF_CUDA_SM90)"
	.elftype	@"ET_EXEC"


//--------------------- .nv.info                  --------------------------
	.section	.nv.info,"",@"SHT_CUDA_INFO"
	.align	4


	//----- nvinfo : EIATTR_REGCOUNT
	.align		4
        /*0000*/ 	.byte	0x04, 0x2f
        /*0002*/ 	.short	(.L_2 - .L_1)
	.align		4
.L_1:
        /*0004*/ 	.word	index@(triton_poi_fused_clone_3)
        /*0008*/ 	.word	0x00000016


	//----- nvinfo : EIATTR_MIN_STACK_SIZE
	.align		4
.L_2:
        /*000c*/ 	.byte	0x04, 0x12
        /*000e*/ 	.short	(.L_4 - .L_3)
	.align		4
.L_3:
        /*0010*/ 	.word	index@(triton_poi_fused_clone_3)
        /*0014*/ 	.word	0x00000000


	//----- nvinfo : EIATTR_FRAME_SIZE
	.align		4
.L_4:
        /*0018*/ 	.byte	0x04, 0x11
        /*001a*/ 	.short	(.L_6 - .L_5)
	.align		4
.L_5:
        /*001c*/ 	.word	index@(triton_poi_fused_clone_3)
        /*0020*/ 	.word	0x00000000


	//----- nvinfo : EIATTR_MIN_STACK_SIZE
	.align		4
.L_6:
        /*0024*/ 	.byte	0x04, 0x12
        /*0026*/ 	.short	(.L_8 - .L_7)
	.align		4
.L_7:
        /*0028*/ 	.word	index@(triton_poi_fused_clone_3)
        /*002c*/ 	.word	0x00000000
.L_8:


//--------------------- .nv.info.triton_poi_fused_clone_3 --------------------------
	.section	.nv.info.triton_poi_fused_clone_3,"",@"SHT_CUDA_INFO"
	.sectionflags	@""
	.align	4


	//----- nvinfo : EIATTR_CUDA_API_VERSION
	.align		4
        /*0000*/ 	.byte	0x04, 0x37
        /*0002*/ 	.short	(.L_10 - .L_9)
.L_9:
        /*0004*/ 	.word	0x0000007c


	//----- nvinfo : EIATTR_KPARAM_INFO
	.align		4
.L_10:
        /*0008*/ 	.byte	0x04, 0x17
        /*000a*/ 	.short	(.L_12 - .L_11)
.L_11:
        /*000c*/ 	.word	0x00000000
        /*0010*/ 	.short	0x0003
        /*0012*/ 	.short	0x0018
        /*0014*/ 	.byte	0x00, 0xf0, 0x11, 0x00


	//----- nvinfo : EIATTR_KPARAM_INFO
	.align		4
.L_12:
        /*0018*/ 	.byte	0x04, 0x17
        /*001a*/ 	.short	(.L_14 - .L_13)
.L_13:
        /*001c*/ 	.word	0x00000000
        /*0020*/ 	.short	0x0002
        /*0022*/ 	.short	0x0010
        /*0024*/ 	.byte	0x00, 0xf4, 0x21, 0x00


	//----- nvinfo : EIATTR_KPARAM_INFO
	.align		4
.L_14:
        /*0028*/ 	.byte	0x04, 0x17
        /*002a*/ 	.short	(.L_16 - .L_15)
.L_15:
        /*002c*/ 	.word	0x00000000
        /*0030*/ 	.short	0x0001
        /*0032*/ 	.short	0x0008
        /*0034*/ 	.byte	0x00, 0xf4, 0x21, 0x00


	//----- nvinfo : EIATTR_KPARAM_INFO
	.align		4
.L_16:
        /*0038*/ 	.byte	0x04, 0x17
        /*003a*/ 	.short	(.L_18 - .L_17)
.L_17:
        /*003c*/ 	.word	0x00000000
        /*0040*/ 	.short	0x0000
        /*0042*/ 	.short	0x0000
        /*0044*/ 	.byte	0x00, 0xf4, 0x21, 0x00


	//----- nvinfo : EIATTR_SPARSE_MMA_MASK
	.align		4
.L_18:
        /*0048*/ 	.byte	0x03, 0x50
        /*004a*/ 	.short	0x0000


	//----- nvinfo : EIATTR_MAXREG_COUNT
	.align		4
        /*004c*/ 	.byte	0x03, 0x1b
        /*004e*/ 	.short	0x00ff


	//----- nvinfo : EIATTR_EXIT_INSTR_OFFSETS
	.align		4
        /*0050*/ 	.byte	0x04, 0x1c
        /*0052*/ 	.short	(.L_20 - .L_19)


	//   ....[0]....
.L_19:
        /*0054*/ 	.word	0x000005c0


	//   ....[1]....
        /*0058*/ 	.word	0x000005e0


	//----- nvinfo : EIATTR_REQNTID
	.align		4
.L_20:
        /*005c*/ 	.byte	0x04, 0x10
        /*005e*/ 	.short	(.L_22 - .L_21)
.L_21:
        /*0060*/ 	.word	0x00000080
        /*0064*/ 	.word	0x00000001
        /*0068*/ 	.word	0x00000001


	//----- nvinfo : EIATTR_CBANK_PARAM_SIZE
	.align		4
.L_22:
        /*006c*/ 	.byte	0x03, 0x19
        /*006e*/ 	.short	0x001c


	//----- nvinfo : EIATTR_PARAM_CBANK
	.align		4
        /*0070*/ 	.byte	0x04, 0x0a
        /*0072*/ 	.short	(.L_24 - .L_23)
	.align		4
.L_23:
        /*0074*/ 	.word	index@(.nv.constant0.triton_poi_fused_clone_3)
        /*0078*/ 	.short	0x0210
        /*007a*/ 	.short	0x001c


	//----- nvinfo : EIATTR_SW_WAR
	.align		4
.L_24:
        /*007c*/ 	.byte	0x04, 0x36
        /*007e*/ 	.short	(.L_26 - .L_25)
.L_25:
        /*0080*/ 	.word	0x00000008
.L_26:


//--------------------- .nv.callgraph             --------------------------
	.section	.nv.callgraph,"",@"SHT_CUDA_CALLGRAPH"
	.align	4
	.sectionentsize	8
	.align		4
        /*0000*/ 	.word	0x00000000
	.align		4
        /*0004*/ 	.word	0xffffffff
	.align		4
        /*0008*/ 	.word	0x00000000
	.align		4
        /*000c*/ 	.word	0xfffffffe
	.align		4
        /*0010*/ 	.word	0x00000000
	.align		4
        /*0014*/ 	.word	0xfffffffd
	.align		4
        /*0018*/ 	.word	0x00000000
	.align		4
        /*001c*/ 	.word	0xfffffffc


//--------------------- .nv.constant4             --------------------------
	.section	.nv.constant4,"a",@progbits
	.align	8
	.align		8
.nv.constant4:
        /*0000*/ 	.dword	_$_str


//--------------------- .text.triton_poi_fused_clone_3 --------------------------
	.section	.text.triton_poi_fused_clone_3,"ax",@progbits
	.align	128
        .global         triton_poi_fused_clone_3
        .type           triton_poi_fused_clone_3,@function
        .size           triton_poi_fused_clone_3,(.L_x_1 - triton_poi_fused_clone_3)
        .other          triton_poi_fused_clone_3,@"STO_CUDA_ENTRY STV_DEFAULT"
triton_poi_fused_clone_3:
.text.triton_poi_fused_clone_3:
[----:B------:R-:W0:Y:S02]  /*0000*/  LDC R1, c[0x0][0x28] ;  /* 0x00000a00ff017b82 */ /* 0x000e240000000800 */
[----:B------:R-:W1:Y:S01]  /*0010*/  S2R R0, SR_TID.X ;  /* 0x0000000000007919 */ /* 0x000e620000002100 */
[----:B------:R-:W2:Y:S01]  /*0020*/  LDC.64 R4, c[0x0][0x210] ;  /* 0x00008400ff047b82 */ /* 0x000ea20000000a00 */
[----:B------:R-:W-:Y:S01]  /*0030*/  CS2R R2, SRZ ;  /* 0x0000000000027805 */ /* 0x000fe2000001ff00 */
[----:B------:R-:W-:Y:S01]  /*0040*/  ULDC.64 UR4, c[0x0][0x208] ;  /* 0x0000820000047ab9 */ /* 0x000fe20000000a00 */
[----:B------:R-:W3:Y:S01]  /*0050*/  S2R R11, SR_CTAID.X ;  /* 0x00000000000b7919 */ /* 0x000ee20000002500 */
[----:B-1----:R-:W-:-:S05]  /*0060*/  IMAD.SHL.U32 R0, R0, 0x2, RZ ;  /* 0x0000000200007824 */ /* 0x002fca00078e00ff */
[----:B------:R-:W-:-:S05]  /*0070*/  LOP3.LUT R0, R0, 0xfe, RZ, 0xc0, !PT ;  /* 0x000000fe00007812 */ /* 0x000fca00078ec0ff */
[----:B---3--:R-:W-:-:S04]  /*0080*/  IMAD R0, R11, 0x100, R0 ;  /* 0x000001000b007824 */ /* 0x008fc800078e0200 */
[C---:B--2---:R-:W-:Y:S01]  /*0090*/  IMAD.WIDE R4, R0.reuse, 0x4, R4 ;  /* 0x0000000400047825 */ /* 0x044fe200078e0204 */
[----:B------:R-:W-:-:S13]  /*00a0*/  ISETP.GE.AND P0, PT, R0, 0x100, PT ;  /* 0x000001000000780c */ /* 0x000fda0003f06270 */
[----:B------:R1:W2:Y:S01]  /*00b0*/  @!P0 LDG.E.64 R2, desc[UR4][R4.64] ;  /* 0x0000000404028981 */ /* 0x0002a2000c1e1b00 */
[----:B------:R-:W-:Y:S01]  /*00c0*/  SHF.R.S32.HI R11, RZ, 0x17, R11 ;  /* 0x00000017ff0b7819 */ /* 0x000fe2000001140b */
[----:B------:R-:W-:-:S03]  /*00d0*/  IMAD.MOV.U32 R15, RZ, RZ, 0x3ab5ebe6 ;  /* 0x3ab5ebe6ff0f7424 */ /* 0x000fc600078e00ff */
[----:B-1----:R-:W-:-:S04]  /*00e0*/  SGXT R5, R11, 0x1 ;  /* 0x000000010b05781a */ /* 0x002fc80000000200 */
[CC--:B------:R-:W-:Y:S02]  /*00f0*/  LEA.HI R11, R5.reuse, R0.reuse, RZ, 0x4 ;  /* 0x00000000050b7211 */ /* 0x0c0fe400078f20ff */
[----:B------:R-:W-:-:S04]  /*0100*/  LEA.HI R13, R5, R0, RZ, 0x6 ;  /* 0x00000000050d7211 */ /* 0x000fc800078f30ff */
[----:B------:R-:W-:Y:S01]  /*0110*/  LOP3.LUT R14, R13, 0xffffffc0, RZ, 0xc0, !PT ;  /* 0xffffffc00d0e7812 */ /* 0x000fe200078ec0ff */
[C---:B--2---:R-:W-:Y:S01]  /*0120*/  FMUL R6, R2.reuse, 1.4426950216293334961 ;  /* 0x3fb8aa3b02067820 */ /* 0x044fe20000400000 */
[C---:B------:R-:W-:Y:S01]  /*0130*/  FMUL R8, R3.reuse, 1.4426950216293334961 ;  /* 0x3fb8aa3b03087820 */ /* 0x040fe20000400000 */
[C---:B------:R-:W-:Y:S01]  /*0140*/  FADD.FTZ R7, |R2|.reuse, -RZ ;  /* 0x800000ff02077221 */ /* 0x040fe20000010200 */
[----:B------:R-:W-:Y:S01]  /*0150*/  FADD.FTZ R9, |R3|, -RZ ;  /* 0x800000ff03097221 */ /* 0x000fe20000010200 */
[----:B------:R-:W-:Y:S02]  /*0160*/  FSETP.NEU.AND P4, PT, R2, RZ, PT ;  /* 0x000000ff0200720b */ /* 0x000fe40003f8d000 */
[----:B------:R-:W1:Y:S01]  /*0170*/  FRND R6, R6 ;  /* 0x0000000600067307 */ /* 0x000e620000201000 */
[----:B------:R-:W-:Y:S02]  /*0180*/  FSETP.GEU.AND P1, PT, R7, 0.40999999642372131348, PT ;  /* 0x3ed1eb850700780b */ /* 0x000fe40003f2e000 */
[----:B------:R-:W-:-:S05]  /*0190*/  FSETP.GEU.AND P2, PT, R9, 0.40999999642372131348, PT ;  /* 0x3ed1eb850900780b */ /* 0x000fca0003f4e000 */
[----:B------:R-:W2:Y:S01]  /*01a0*/  FRND R8, R8 ;  /* 0x0000000800087307 */ /* 0x000ea20000201000 */
[----:B-1----:R-:W-:Y:S02]  /*01b0*/  FSEL R7, R6, RZ, P1 ;  /* 0x000000ff06077208 */ /* 0x002fe40000800000 */
[----:B------:R-:W-:Y:S02]  /*01c0*/  FSETP.NEU.AND P1, PT, R3, RZ, PT ;  /* 0x000000ff0300720b */ /* 0x000fe40003f2d000 */
[C---:B------:R-:W-:Y:S01]  /*01d0*/  FSETP.NEU.AND P5, PT, R7.reuse, 128, PT ;  /* 0x430000000700780b */ /* 0x040fe20003fad000 */
[----:B------:R-:W-:Y:S01]  /*01e0*/  FFMA.FTZ R4, -R7, 0.693145751953125, R2 ;  /* 0x3f31720007047823 */ /* 0x000fe20000010102 */
[----:B--2---:R-:W-:-:S03]  /*01f0*/  FSEL R12, R8, RZ, P2 ;  /* 0x000000ff080c7208 */ /* 0x004fc60001000000 */
[C---:B------:R-:W-:Y:S01]  /*0200*/  FFMA.FTZ R8, -R7.reuse, 1.428606765330187045e-06, R4 ;  /* 0x35bfbe8e07087823 */ /* 0x040fe20000010104 */
[----:B------:R-:W-:Y:S02]  /*0210*/  FSEL R6, R7, 127, P5 ;  /* 0x42fe000007067808 */ /* 0x000fe40002800000 */
[C---:B------:R-:W-:Y:S01]  /*0220*/  FSETP.NEU.AND P6, PT, R12.reuse, 128, PT ;  /* 0x430000000c00780b */ /* 0x040fe20003fcd000 */
[C---:B------:R-:W-:Y:S01]  /*0230*/  FFMA.FTZ R9, -R12.reuse, 0.693145751953125, R3 ;  /* 0x3f3172000c097823 */ /* 0x040fe20000010103 */
[----:B------:R-:W-:Y:S01]  /*0240*/  LEA.HI R4, R5, R0, RZ, 0x2 ;  /* 0x0000000005047211 */ /* 0x000fe200078f10ff */
[----:B------:R-:W-:Y:S01]  /*0250*/  MUFU.EX2 R7, R6 ;  /* 0x0000000600077308 */ /* 0x000fe20000000800 */
[C---:B------:R-:W-:Y:S01]  /*0260*/  FSEL R5, R12.reuse, 127, P6 ;  /* 0x42fe00000c057808 */ /* 0x040fe20003000000 */
[----:B------:R-:W-:Y:S01]  /*0270*/  FFMA.FTZ R10, -R12, 1.428606765330187045e-06, R9 ;  /* 0x35bfbe8e0c0a7823 */ /* 0x000fe20000010109 */
[----:B------:R-:W-:Y:S01]  /*0280*/  FFMA.FTZ R9, R8, R15, 0.0083824126049876213074 ;  /* 0x3c09566308097423 */ /* 0x000fe2000001000f */
[----:B------:R-:W-:-:S02]  /*0290*/  SHF.R.S32.HI R12, RZ, 0x4, R11 ;  /* 0x00000004ff0c7819 */ /* 0x000fc4000001140b */
[----:B------:R-:W-:Y:S01]  /*02a0*/  FFMA.FTZ R15, R10, R15, 0.0083824126049876213074 ;  /* 0x3c0956630a0f7423 */ /* 0x000fe2000001000f */
[----:B------:R-:W-:Y:S01]  /*02b0*/  FFMA.FTZ R9, R8, R9, 0.041667830199003219604 ;  /* 0x3d2aabe308097423 */ /* 0x000fe20000010009 */
[----:B------:R-:W1:Y:S01]  /*02c0*/  MUFU.EX2 R11, R5 ;  /* 0x00000005000b7308 */ /* 0x000e620000000800 */
[----:B------:R-:W-:Y:S01]  /*02d0*/  LEA.HI R13, R12, R12, RZ, 0x2 ;  /* 0x0000000c0c0d7211 */ /* 0x000fe200078f10ff */
[----:B------:R-:W-:Y:S01]  /*02e0*/  FFMA.FTZ R15, R10, R15, 0.041667830199003219604 ;  /* 0x3d2aabe30a0f7423 */ /* 0x000fe2000001000f */
[----:B------:R-:W-:Y:S01]  /*02f0*/  FFMA.FTZ R9, R8, R9, 0.16666397452354431152 ;  /* 0x3e2aa9f608097423 */ /* 0x000fe20000010009 */
[----:B------:R-:W-:Y:S02]  /*0300*/  FSETP.GEU.AND P2, PT, R6, -25, PT ;  /* 0xc1c800000600780b */ /* 0x000fe40003f4e000 */
[----:B------:R-:W-:Y:S01]  /*0310*/  FFMA.FTZ R15, R10, R15, 0.16666397452354431152 ;  /* 0x3e2aa9f60a0f7423 */ /* 0x000fe2000001000f */
[----:B------:R-:W-:Y:S01]  /*0320*/  FFMA.FTZ R9, R8, R9, 0.49999994039535522461 ;  /* 0x3efffffe08097423 */ /* 0x000fe20000010009 */
[----:B------:R-:W-:-:S02]  /*0330*/  LOP3.LUT R19, R13, 0x3ffffffc, RZ, 0xc0, !PT ;  /* 0x3ffffffc0d137812 */ /* 0x000fc400078ec0ff */
[----:B------:R-:W-:Y:S01]  /*0340*/  FFMA.FTZ R17, R10, R15, 0.49999994039535522461 ;  /* 0x3efffffe0a117423 */ /* 0x000fe2000001000f */
[----:B------:R-:W-:Y:S01]  /*0350*/  LOP3.LUT R15, R4, 0xfffffffc, RZ, 0xc0, !PT ;  /* 0xfffffffc040f7812 */ /* 0x000fe200078ec0ff */
[----:B------:R-:W-:Y:S01]  /*0360*/  FMUL R13, R8, R9 ;  /* 0x00000009080d7220 */ /* 0x000fe20000400000 */
[----:B------:R-:W-:Y:S01]  /*0370*/  IADD3 R9, R12, -R19, RZ ;  /* 0x800000130c097210 */ /* 0x000fe20007ffe0ff */
[----:B------:R-:W-:Y:S01]  /*0380*/  FMUL R17, R10, R17 ;  /* 0x000000110a117220 */ /* 0x000fe20000400000 */
[----:B------:R-:W-:Y:S01]  /*0390*/  IADD3 R0, R14, R0, -R15 ;  /* 0x000000000e007210 */ /* 0x000fe20007ffe80f */
[----:B------:R-:W-:Y:S01]  /*03a0*/  FFMA.FTZ R8, R8, R13, R8 ;  /* 0x0000000d08087223 */ /* 0x000fe20000010008 */
[----:B-1----:R-:W-:Y:S01]  /*03b0*/  FADD R14, R11, -1 ;  /* 0xbf8000000b0e7421 */ /* 0x002fe20000000000 */
[----:B------:R-:W-:Y:S01]  /*03c0*/  FFMA.FTZ R12, R10, R17, R10 ;  /* 0x000000110a0c7223 */ /* 0x000fe2000001000a */
[----:B------:R-:W-:Y:S01]  /*03d0*/  FADD R10, R7, -1 ;  /* 0xbf800000070a7421 */ /* 0x000fe20000000000 */
[----:B------:R-:W-:Y:S01]  /*03e0*/  FSETP.GT.AND P3, PT, R6, 128, PT ;  /* 0x430000000600780b */ /* 0x000fe20003f64000 */
[----:B------:R-:W-:-:S02]  /*03f0*/  IMAD R0, R9, 0x4, R0 ;  /* 0x0000000409007824 */ /* 0x000fc400078e0200 */
[----:B------:R-:W-:Y:S01]  /*0400*/  FFMA.FTZ R11, R11, R12, R14 ;  /* 0x0000000c0b0b7223 */ /* 0x000fe2000001000e */
[----:B------:R-:W-:Y:S01]  /*0410*/  FFMA.FTZ R8, R7, R8, R10 ;  /* 0x0000000807087223 */ /* 0x000fe2000001000a */
[----:B------:R-:W-:Y:S01]  /*0420*/  SHF.R.S32.HI R10, RZ, 0x2, R4 ;  /* 0x00000002ff0a7819 */ /* 0x000fe20000011404 */
[----:B------:R-:W1:Y:S01]  /*0430*/  LDC.64 R6, c[0x0][0x218] ;  /* 0x00008600ff067b82 */ /* 0x000e620000000a00 */
[----:B------:R-:W-:Y:S01]  /*0440*/  @!P6 FADD R11, R11, R11 ;  /* 0x0000000b0b0be221 */ /* 0x000fe20000000000 */
[----:B------:R-:W-:Y:S01]  /*0450*/  @!P5 FADD R8, R8, R8 ;  /* 0x000000080808d221 */ /* 0x000fe20000000000 */
[C---:B------:R-:W-:Y:S02]  /*0460*/  FSETP.GT.AND P5, PT, R5.reuse, 128, PT ;  /* 0x430000000500780b */ /* 0x040fe40003fa4000 */
[----:B------:R-:W-:Y:S02]  /*0470*/  LEA.HI R13, R10, R10, RZ, 0x2 ;  /* 0x0000000a0a0d7211 */ /* 0x000fe400078f10ff */
[----:B------:R-:W-:-:S02]  /*0480*/  FSETP.GEU.AND P6, PT, R5, -25, PT ;  /* 0xc1c800000500780b */ /* 0x000fc40003fce000 */
[----:B------:R-:W2:Y:S01]  /*0490*/  LDC.64 R4, c[0x0][0x220] ;  /* 0x00008800ff047b82 */ /* 0x000ea20000000a00 */
[----:B------:R-:W-:Y:S01]  /*04a0*/  FSEL R12, R11, +INF , !P5 ;  /* 0x7f8000000b0c7808 */ /* 0x000fe20006800000 */
[----:B------:R-:W-:Y:S01]  /*04b0*/  FADD R11, R2, R2 ;  /* 0x00000002020b7221 */ /* 0x000fe20000000000 */
[----:B------:R-:W-:Y:S02]  /*04c0*/  LOP3.LUT R13, R13, 0xffffffc, RZ, 0xc0, !PT ;  /* 0x0ffffffc0d0d7812 */ /* 0x000fe400078ec0ff */
[----:B------:R-:W-:Y:S02]  /*04d0*/  FSEL R8, R8, +INF , !P3 ;  /* 0x7f80000008087808 */ /* 0x000fe40005800000 */
[----:B------:R-:W-:Y:S01]  /*04e0*/  FSEL R12, R12, -1, P6 ;  /* 0xbf8000000c0c7808 */ /* 0x000fe20003000000 */
[----:B------:R-:W-:Y:S01]  /*04f0*/  IMAD.IADD R13, R10, 0x1, -R13 ;  /* 0x000000010a0d7824 */ /* 0x000fe200078e0a0d */
[----:B------:R-:W-:Y:S01]  /*0500*/  @P4 FSEL R11, R8, -1, P2 ;  /* 0xbf800000080b4808 */ /* 0x000fe20001000000 */
[----:B------:R-:W-:Y:S01]  /*0510*/  @!P1 FADD R12, R3, R3 ;  /* 0x00000003030c9221 */ /* 0x000fe20000000000 */
[----:B------:R-:W-:-:S02]  /*0520*/  FSETP.GT.AND P2, PT, R2, RZ, PT ;  /* 0x000000ff0200720b */ /* 0x000fc40003f44000 */
[----:B------:R-:W-:Y:S02]  /*0530*/  FSETP.GT.AND P1, PT, R3, RZ, PT ;  /* 0x000000ff0300720b */ /* 0x000fe40003f24000 */
[----:B------:R-:W-:Y:S02]  /*0540*/  LEA R13, R13, R0, 0x4 ;  /* 0x000000000d0d7211 */ /* 0x000fe400078e20ff */
[----:B------:R-:W-:Y:S02]  /*0550*/  FSEL R11, R2, R11, P2 ;  /* 0x0000000b020b7208 */ /* 0x000fe40001000000 */
[----:B------:R-:W-:Y:S01]  /*0560*/  FSEL R12, R3, R12, P1 ;  /* 0x0000000c030c7208 */ /* 0x000fe20000800000 */
[----:B-1----:R-:W-:-:S04]  /*0570*/  IMAD.WIDE R6, R13, 0x4, R6 ;  /* 0x000000040d067825 */ /* 0x002fc800078e0206 */
[----:B------:R-:W-:Y:S01]  /*0580*/  FADD R2, R11, 1 ;  /* 0x3f8000000b027421 */ /* 0x000fe20000000000 */
[----:B------:R-:W-:Y:S01]  /*0590*/  FADD R3, R12, 1 ;  /* 0x3f8000000c037421 */ /* 0x000fe20000000000 */
[----:B--2---:R-:W-:-:S04]  /*05a0*/  IMAD.WIDE R4, R13, 0x4, R4 ;  /* 0x000000040d047825 */ /* 0x004fc800078e0204 */
[----:B------:R1:W-:Y:S01]  /*05b0*/  @!P0 STG.E.64 desc[UR4][R6.64], R2 ;  /* 0x0000000206008986 */ /* 0x0003e2000c101b04 */
[----:B------:R-:W-:Y:S05]  /*05c0*/  @P0 EXIT ;  /* 0x000000000000094d */ /* 0x000fea0003800000 */
[----:B------:R-:W-:Y:S01]  /*05d0*/  STG.E.64 desc[UR4][R4.64], R2 ;  /* 0x0000000204007986 */ /* 0x000fe2000c101b04 */
[----:B------:R-:W-:Y:S05]  /*05e0*/  EXIT ;  /* 0x000000000000794d */ /* 0x000fea0003800000 */
.L_x_0:
[----:B------:R-:W-:-:S00]  /*05f0*/  BRA `(.L_x_0) ;  /* 0xfffffffc00fc7947 */ /* 0x000fc0000383ffff */
[----:B------:R-:W-:-:S00]  /*0600*/  NOP ;  /* 0x0000000000007918 */ /* 0x000fc00000000000 */
[----:B------:R-:W-:-:S00]  /*0610*/  NOP ;  /* 0x0000000000007918 */ /* 0x000fc00000000000 */
[----:B------:R-:W-:-:S00]  /*0620*/  NOP ;  /* 0x0000000000007918 */ /* 0x000fc00000000000 */
[----:B------:R-:W-:-:S00]  /*0630*/  NOP ;  /* 0x0000000000007918 */ /* 0x000fc00000000000 */
[----:B------:R-:W-:-:S00]  /*0640*/  NOP ;  /* 0x0000000000007918 */ /* 0x000fc00000000000 */
[----:B------:R-:W-:-:S00]  /*0650*/  NOP ;  /* 0x0000000000007918 */ /* 0x000fc00000000000 */
[----:B------:R-:W-:-:S00]  /*0660*/  NOP ;  /* 0x0000000000007918 */ /* 0x000fc00000000000 */
[----:B------:R-:W-:-:S00]  /*0670*/  NOP ;  /* 0x0000000000007918 */ /* 0x000fc00000000000 */
.L_x_1:


//--------------------- .nv.global.init           --------------------------
	.section	.nv.global.init,"aw",@progbits
.nv.global.init:
	.type		_$_str,@object
	.size		_$_str,(.L_0 - _$_str)
_$_str:
        /*0000*/ 	.byte	0x5f, 0x5f, 0x43, 0x55, 0x44, 0x41, 0x5f, 0x46, 0x54, 0x5a, 0x00
.L_0:


//--------------------- .nv.constant0.triton_poi_fused_clone_3 --------------------------
	.section	.nv.constant0.triton_poi_fused_clone_3,"a",@progbits
	.sectionflags	@""
	.align	4
.nv.constant0.triton_poi_fused_clone_3:
	.zero		556
